//
// Generated by NVIDIA NVVM Compiler
//
// Compiler Build ID: CL-36424714
// Cuda compilation tools, release 13.0, V13.0.88
// Based on NVVM 20.0.0
//

.version 9.0
.target sm_100
.address_size 64

	// .globl	_Z6ReducePiS_
.extern .shared .align 16 .b8 shared_data[];

.visible .entry _Z6ReducePiS_(
	.param .u64 .ptr .align 1 _Z6ReducePiS__param_0,
	.param .u64 .ptr .align 1 _Z6ReducePiS__param_1
)
{
	.reg .pred 	%p<11>;
	.reg .b32 	%r<37>;
	.reg .b64 	%rd<11>;

	ld.param.u64 	%rd2, [_Z6ReducePiS__param_0];
	ld.param.u64 	%rd1, [_Z6ReducePiS__param_1];
	cvta.to.global.u64 	%rd3, %rd2;
	mov.u32 	%r1, %tid.x;
	mov.u32 	%r2, %ctaid.x;
	mov.u32 	%r36, %ntid.x;
	mul.lo.s32 	%r7, %r36, %r2;
	shl.b32 	%r8, %r7, 1;
	add.s32 	%r9, %r8, %r1;
	mul.wide.u32 	%rd4, %r9, 4;
	add.s64 	%rd5, %rd3, %rd4;
	ld.global.u32 	%r10, [%rd5];
	add.s32 	%r11, %r9, %r36;
	mul.wide.u32 	%rd6, %r11, 4;
	add.s64 	%rd7, %rd3, %rd6;
	ld.global.u32 	%r12, [%rd7];
	add.s32 	%r13, %r12, %r10;
	shl.b32 	%r14, %r1, 2;
	mov.u32 	%r15, shared_data;
	add.s32 	%r4, %r15, %r14;
	st.shared.u32 	[%r4], %r13;
	bar.sync 	0;
	setp.lt.u32 	%p1, %r36, 66;
	@%p1 bra 	$L__BB0_4;
$L__BB0_1:
	shr.u32 	%r6, %r36, 1;
	setp.ge.u32 	%p2, %r1, %r6;
	@%p2 bra 	$L__BB0_3;
	shl.b32 	%r16, %r6, 2;
	add.s32 	%r17, %r4, %r16;
	ld.shared.u32 	%r18, [%r17];
	ld.shared.u32 	%r19, [%r4];
	add.s32 	%r20, %r19, %r18;
	st.shared.u32 	[%r4], %r20;
$L__BB0_3:
	bar.sync 	0;
	setp.gt.u32 	%p3, %r36, 131;
	mov.u32 	%r36, %r6;
	@%p3 bra 	$L__BB0_1;
$L__BB0_4:
	setp.gt.u32 	%p4, %r1, 31;
	@%p4 bra 	$L__BB0_7;
	ld.volatile.shared.u32 	%r21, [%r4+128];
	ld.volatile.shared.u32 	%r22, [%r4];
	add.s32 	%r23, %r22, %r21;
	st.volatile.shared.u32 	[%r4], %r23;
	ld.volatile.shared.u32 	%r24, [%r4];
	shfl.sync.down.b32	%r25|%p5, %r24, 16, 31, -1;
	add.s32 	%r26, %r25, %r24;
	shfl.sync.down.b32	%r27|%p6, %r26, 8, 31, -1;
	add.s32 	%r28, %r26, %r27;
	shfl.sync.down.b32	%r29|%p7, %r28, 4, 31, -1;
	add.s32 	%r30, %r28, %r29;
	shfl.sync.down.b32	%r31|%p8, %r30, 2, 31, -1;
	add.s32 	%r32, %r30, %r31;
	shfl.sync.down.b32	%r33|%p9, %r32, 1, 31, -1;
	add.s32 	%r34, %r32, %r33;
	st.volatile.shared.u32 	[%r4], %r34;
	setp.ne.s32 	%p10, %r1, 0;
	@%p10 bra 	$L__BB0_7;
	ld.shared.u32 	%r35, [shared_data];
	cvta.to.global.u64 	%rd8, %rd1;
	mul.wide.u32 	%rd9, %r2, 4;
	add.s64 	%rd10, %rd8, %rd9;
	st.global.u32 	[%rd10], %r35;
$L__BB0_7:
	ret;

}


// ===== COMPILED SASS (sm_100) =====

	.target	sm_100

	.elftype	@"ET_EXEC"


//--------------------- .note.nv.tkinfo           --------------------------
	.section	.note.nv.tkinfo,"",@"SHT_NOTE"
	.sectionflags	@"SHF_NOTE_NV_TKINFO"
	.tkinfo
        /*0018*/ 	.word	0x00000002
        /*0030*/ 	.string	""
        /*0030*/ 	.string	"ptxas"
        /*0030*/ 	.string	"Cuda compilation tools, release 13.0, V13.0.88"
        /*0030*/ 	.string	"Build cuda_13.0.r13.0/compiler.36424714_0"
        /*0030*/ 	.string	"-arch sm_100 -m 64 "



//--------------------- .note.nv.cuinfo           --------------------------
	.section	.note.nv.cuinfo,"",@"SHT_NOTE"
	.sectionflags	@"SHF_NOTE_NV_CUINFO"
        /*0018*/ 	.short	0x0002
        /*001a*/ 	.short	0x0064
        /*001c*/ 	.short	0x0082
	.zero		2


//--------------------- .nv.info                  --------------------------
	.section	.nv.info,"",@"SHT_CUDA_INFO"
	.align	4


	//----- nvinfo : EIATTR_REGCOUNT
	.align		4
        /*0000*/ 	.byte	0x04, 0x2f
        /*0002*/ 	.short	(.L_1 - .L_0)
	.align		4
.L_0:
        /*0004*/ 	.word	index@(_Z6ReducePiS_)
        /*0008*/ 	.word	0x0000000d


	//----- nvinfo : EIATTR_FRAME_SIZE
	.align		4
.L_1:
        /*000c*/ 	.byte	0x04, 0x11
        /*000e*/ 	.short	(.L_3 - .L_2)
	.align		4
.L_2:
        /*0010*/ 	.word	index@(_Z6ReducePiS_)
        /*0014*/ 	.word	0x00000000


	//----- nvinfo : EIATTR_MIN_STACK_SIZE
	.align		4
.L_3:
        /*0018*/ 	.byte	0x04, 0x12
        /*001a*/ 	.short	(.L_5 - .L_4)
	.align		4
.L_4:
        /*001c*/ 	.word	index@(_Z6ReducePiS_)
        /*0020*/ 	.word	0x00000000
.L_5:


//--------------------- .nv.compat                --------------------------
	.section	.nv.compat,"",@"SHT_CUDA_COMPAT_INFO"
	.align	4
        /*0000*/ 	.byte	0x02, 0x09, 0x00, 0x00, 0x02, 0x02, 0x01, 0x00, 0x02, 0x05, 0x05, 0x00, 0x03, 0x07, 0x01, 0x01
        /*0010*/ 	.byte	0x02, 0x03, 0x00, 0x00, 0x02, 0x06, 0x01, 0x00, 0x04, 0x0b, 0x08, 0x00, 0x09, 0x00, 0x00, 0x00
        /*0020*/ 	.byte	0x00, 0x00, 0x00, 0x00


//--------------------- .nv.info._Z6ReducePiS_    --------------------------
	.section	.nv.info._Z6ReducePiS_,"",@"SHT_CUDA_INFO"
	.sectionflags	@""
	.align	4


	//----- nvinfo : EIATTR_CUDA_API_VERSION
	.align		4
        /*0000*/ 	.byte	0x04, 0x37
        /*0002*/ 	.short	(.L_7 - .L_6)
.L_6:
        /*0004*/ 	.word	0x00000082


	//----- nvinfo : EIATTR_KPARAM_INFO
	.align		4
.L_7:
        /*0008*/ 	.byte	0x04, 0x17
        /*000a*/ 	.short	(.L_9 - .L_8)
.L_8:
        /*000c*/ 	.word	0x00000000
        /*0010*/ 	.short	0x0001
        /*0012*/ 	.short	0x0008
        /*0014*/ 	.byte	0x00, 0xf5, 0x21, 0x00


	//----- nvinfo : EIATTR_KPARAM_INFO
	.align		4
.L_9:
        /*0018*/ 	.byte	0x04, 0x17
        /*001a*/ 	.short	(.L_11 - .L_10)
.L_10:
        /*001c*/ 	.word	0x00000000
        /*0020*/ 	.short	0x0000
        /*0022*/ 	.short	0x0000
        /*0024*/ 	.byte	0x00, 0xf5, 0x21, 0x00


	//----- nvinfo : EIATTR_SPARSE_MMA_MASK
	.align		4
.L_11:
        /*0028*/ 	.byte	0x03, 0x50
        /*002a*/ 	.short	0x0000


	//----- nvinfo : EIATTR_MAXREG_COUNT
	.align		4
        /*002c*/ 	.byte	0x03, 0x1b
        /*002e*/ 	.short	0x00ff


	//----- nvinfo : EIATTR_NUM_BARRIERS
	.align		4
        /*0030*/ 	.byte	0x02, 0x4c
        /*0032*/ 	.byte	0x01
	.zero		1


	//----- nvinfo : EIATTR_MERCURY_ISA_VERSION
	.align		4
        /*0034*/ 	.byte	0x03, 0x5f
        /*0036*/ 	.short	0x0101


	//----- nvinfo : EIATTR_COOP_GROUP_MASK_REGIDS
	.align		4
        /*0038*/ 	.byte	0x04, 0x29
        /*003a*/ 	.short	(.L_13 - .L_12)


	//   ....[0]....
.L_12:
        /*003c*/ 	.word	0xffffffff


	//   ....[1]....
        /*0040*/ 	.word	0xffffffff


	//   ....[2]....
        /*0044*/ 	.word	0xffffffff


	//   ....[3]....
        /*0048*/ 	.word	0xffffffff


	//   ....[4]....
        /*004c*/ 	.word	0xffffffff


	//----- nvinfo : EIATTR_COOP_GROUP_INSTR_OFFSETS
	.align		4
.L_13:
        /*0050*/ 	.byte	0x04, 0x28
        /*0052*/ 	.short	(.L_15 - .L_14)


	//   ....[0]....
.L_14:
        /*0054*/ 	.word	0x000002a0


	//   ....[1]....
        /*0058*/ 	.word	0x000002c0


	//   ....[2]....
        /*005c*/ 	.word	0x000002e0


	//   ....[3]....
        /*0060*/ 	.word	0x00000300


	//   ....[4]....
        /*0064*/ 	.word	0x00000320


	//----- nvinfo : EIATTR_VRC_CTA_INIT_COUNT
	.align		4
.L_15:
        /*0068*/ 	.byte	0x02, 0x4a
	.zero		1
	.zero		1


	//----- nvinfo : EIATTR_EXIT_INSTR_OFFSETS
	.align		4
        /*006c*/ 	.byte	0x04, 0x1c
        /*006e*/ 	.short	(.L_17 - .L_16)


	//   ....[0]....
.L_16:
        /*0070*/ 	.word	0x00000230


	//   ....[1]....
        /*0074*/ 	.word	0x00000350


	//   ....[2]....
        /*0078*/ 	.word	0x000003d0


	//----- nvinfo : EIATTR_CBANK_PARAM_SIZE
	.align		4
.L_17:
        /*007c*/ 	.byte	0x03, 0x19
        /*007e*/ 	.short	0x0010


	//----- nvinfo : EIATTR_PARAM_CBANK
	.align		4
        /*0080*/ 	.byte	0x04, 0x0a
        /*0082*/ 	.short	(.L_19 - .L_18)
	.align		4
.L_18:
        /*0084*/ 	.word	index@(.nv.constant0._Z6ReducePiS_)
        /*0088*/ 	.short	0x0380
        /*008a*/ 	.short	0x0010


	//----- nvinfo : EIATTR_SW_WAR
	.align		4
.L_19:
        /*008c*/ 	.byte	0x04, 0x36
        /*008e*/ 	.short	(.L_21 - .L_20)
.L_20:
        /*0090*/ 	.word	0x00000008
.L_21:


//--------------------- .nv.callgraph             --------------------------
	.section	.nv.callgraph,"",@"SHT_CUDA_CALLGRAPH"
	.align	4
	.sectionentsize	8
	.align		4
        /*0000*/ 	.word	0x00000000
	.align		4
        /*0004*/ 	.word	0xffffffff
	.align		4
        /*0008*/ 	.word	0x00000000
	.align		4
        /*000c*/ 	.word	0xfffffffe
	.align		4
        /*0010*/ 	.word	0x00000000
	.align		4
        /*0014*/ 	.word	0xfffffffd
	.align		4
        /*0018*/ 	.word	0x00000000
	.align		4
        /*001c*/ 	.word	0xfffffffc


//--------------------- .text._Z6ReducePiS_       --------------------------
	.section	.text._Z6ReducePiS_,"ax",@progbits
	.align	128
        .global         _Z6ReducePiS_
        .type           _Z6ReducePiS_,@function
        .size           _Z6ReducePiS_,(.L_x_3 - _Z6ReducePiS_)
        .other          _Z6ReducePiS_,@"STO_CUDA_ENTRY STV_DEFAULT"
_Z6ReducePiS_:
.text._Z6ReducePiS_:
[----:B------:R-:W-:Y:S01]  /*0000*/  LDC R1, c[0x0][0x37c] ;  /* 0x0000df00ff017b82 */ /* 0x000fe20000000800 */
[----:B------:R-:W0:Y:S01]  /*0010*/  S2R R0, SR_CTAID.X ;  /* 0x0000000000007919 */ /* 0x000e220000002500 */
[----:B------:R-:W0:Y:S06]  /*0020*/  LDCU UR8, c[0x0][0x360] ;  /* 0x00006c00ff0877ac */ /* 0x000e2c0008000800 */
[----:B------:R-:W1:Y:S01]  /*0030*/  LDC.64 R6, c[0x0][0x380] ;  /* 0x0000e000ff067b82 */ /* 0x000e620000000a00 */
[----:B------:R-:W2:Y:S01]  /*0040*/  S2R R2, SR_TID.X ;  /* 0x0000000000027919 */ /* 0x000ea20000002100 */
[----:B------:R-:W3:Y:S01]  /*0050*/  LDCU.64 UR6, c[0x0][0x358] ;  /* 0x00006b00ff0677ac */ /* 0x000ee20008000a00 */
[----:B0-----:R-:W-:-:S04]  /*0060*/  IMAD R3, R0, UR8, RZ ;  /* 0x0000000800037c24 */ /* 0x001fc8000f8e02ff */
[----:B--2---:R-:W-:-:S04]  /*0070*/  IMAD R3, R3, 0x2, R2 ;  /* 0x0000000203037824 */ /* 0x004fc800078e0202 */
[C---:B-1----:R-:W-:Y:S01]  /*0080*/  IMAD.WIDE.U32 R4, R3.reuse, 0x4, R6 ;  /* 0x0000000403047825 */ /* 0x042fe200078e0006 */
[----:B------:R-:W-:-:S05]  /*0090*/  IADD3 R9, PT, PT, R3, UR8, RZ ;  /* 0x0000000803097c10 */ /* 0x000fca000fffe0ff */
[----:B------:R-:W-:Y:S01]  /*00a0*/  IMAD.WIDE.U32 R6, R9, 0x4, R6 ;  /* 0x0000000409067825 */ /* 0x000fe200078e0006 */
[----:B---3--:R-:W2:Y:S05]  /*00b0*/  LDG.E R4, desc[UR6][R4.64] ;  /* 0x0000000604047981 */ /* 0x008eaa000c1e1900 */
[----:B------:R-:W2:Y:S01]  /*00c0*/  LDG.E R7, desc[UR6][R6.64] ;  /* 0x0000000606077981 */ /* 0x000ea2000c1e1900 */
[----:B------:R-:W0:Y:S01]  /*00d0*/  S2UR UR5, SR_CgaCtaId ;  /* 0x00000000000579c3 */ /* 0x000e220000008800 */
[----:B------:R-:W-:Y:S01]  /*00e0*/  UMOV UR4, 0x400 ;  /* 0x0000040000047882 */ /* 0x000fe20000000000 */
[----:B------:R-:W-:Y:S01]  /*00f0*/  UISETP.GE.U32.AND UP0, UPT, UR8, 0x42, UPT ;  /* 0x000000420800788c */ /* 0x000fe2000bf06070 */
[----:B------:R-:W-:Y:S01]  /*0100*/  ISETP.GT.U32.AND P0, PT, R2, 0x1f, PT ;  /* 0x0000001f0200780c */ /* 0x000fe20003f04070 */
[----:B0-----:R-:W-:-:S06]  /*0110*/  ULEA UR4, UR5, UR4, 0x18 ;  /* 0x0000000405047291 */ /* 0x001fcc000f8ec0ff */
[----:B------:R-:W-:Y:S01]  /*0120*/  LEA R8, R2, UR4, 0x2 ;  /* 0x0000000402087c11 */ /* 0x000fe2000f8e10ff */
[----:B--2---:R-:W-:-:S05]  /*0130*/  IMAD.IADD R3, R4, 0x1, R7 ;  /* 0x0000000104037824 */ /* 0x004fca00078e0207 */
[----:B------:R0:W-:Y:S01]  /*0140*/  STS [R8], R3 ;  /* 0x0000000308007388 */ /* 0x0001e20000000800 */
[----:B------:R-:W-:Y:S06]  /*0150*/  BAR.SYNC.DEFER_BLOCKING 0x0 ;  /* 0x0000000000007b1d */ /* 0x000fec0000010000 */
[----:B------:R-:W-:Y:S05]  /*0160*/  BRA.U !UP0, `(.L_x_0) ;  /* 0x0000000108307547 */ /* 0x000fea000b800000 */
[----:B0-----:R-:W-:-:S07]  /*0170*/  MOV R3, UR8 ;  /* 0x0000000800037c02 */ /* 0x001fce0008000f00 */
.L_x_1:
[----:B------:R-:W-:-:S04]  /*0180*/  SHF.R.U32.HI R7, RZ, 0x1, R3 ;  /* 0x00000001ff077819 */ /* 0x000fc80000011603 */
[----:B------:R-:W-:-:S13]  /*0190*/  ISETP.GE.U32.AND P1, PT, R2, R7, PT ;  /* 0x000000070200720c */ /* 0x000fda0003f26070 */
[----:B------:R-:W-:Y:S01]  /*01a0*/  @!P1 IMAD R4, R7, 0x4, R8 ;  /* 0x0000000407049824 */ /* 0x000fe200078e0208 */
[----:B------:R-:W-:Y:S05]  /*01b0*/  @!P1 LDS R5, [R8] ;  /* 0x0000000008059984 */ /* 0x000fea0000000800 */
[----:B------:R-:W0:Y:S02]  /*01c0*/  @!P1 LDS R4, [R4] ;  /* 0x0000000004049984 */ /* 0x000e240000000800 */
[----:B0-----:R-:W-:-:S05]  /*01d0*/  @!P1 IADD3 R5, PT, PT, R4, R5, RZ ;  /* 0x0000000504059210 */ /* 0x001fca0007ffe0ff */
[----:B------:R1:W-:Y:S01]  /*01e0*/  @!P1 STS [R8], R5 ;  /* 0x0000000508009388 */ /* 0x0003e20000000800 */
[----:B------:R-:W-:Y:S01]  /*01f0*/  BAR.SYNC.DEFER_BLOCKING 0x0 ;  /* 0x0000000000007b1d */ /* 0x000fe20000010000 */
[----:B------:R-:W-:Y:S01]  /*0200*/  ISETP.GT.U32.AND P1, PT, R3, 0x83, PT ;  /* 0x000000830300780c */ /* 0x000fe20003f24070 */
[----:B------:R-:W-:-:S12]  /*0210*/  IMAD.MOV.U32 R3, RZ, RZ, R7 ;  /* 0x000000ffff037224 */ /* 0x000fd800078e0007 */
[----:B-1----:R-:W-:Y:S05]  /*0220*/  @P1 BRA `(.L_x_1) ;  /* 0xfffffffc00d41947 */ /* 0x002fea000383ffff */
.L_x_0:
[----:B------:R-:W-:Y:S05]  /*0230*/  @P0 EXIT ;  /* 0x000000000000094d */ /* 0x000fea0003800000 */
[----:B0-----:R-:W-:Y:S01]  /*0240*/  LDS R3, [R8+0x80] ;  /* 0x0000800008037984 */ /* 0x001fe20000000800 */
[----:B------:R-:W-:-:S03]  /*0250*/  ISETP.NE.AND P0, PT, R2, RZ, PT ;  /* 0x000000ff0200720c */ /* 0x000fc60003f05270 */
[----:B------:R-:W0:Y:S02]  /*0260*/  LDS R4, [R8] ;  /* 0x0000000008047984 */ /* 0x000e240000000800 */
[----:B0-----:R-:W-:-:S05]  /*0270*/  IADD3 R3, PT, PT, R3, R4, RZ ;  /* 0x0000000403037210 */ /* 0x001fca0007ffe0ff */
[----:B------:R-:W-:Y:S04]  /*0280*/  STS [R8], R3 ;  /* 0x0000000308007388 */ /* 0x000fe80000000800 */
[----:B------:R-:W0:Y:S04]  /*0290*/  LDS R4, [R8] ;  /* 0x0000000008047984 */ /* 0x000e280000000800 */
[----:B0-----:R-:W0:Y:S02]  /*02a0*/  SHFL.DOWN PT, R5, R4, 0x10, 0x1f ;  /* 0x0a001f0004057f89 */ /* 0x001e2400000e0000 */
[----:B0-----:R-:W-:-:S05]  /*02b0*/  IMAD.IADD R5, R4, 0x1, R5 ;  /* 0x0000000104057824 */ /* 0x001fca00078e0205 */
[----:B------:R-:W0:Y:S02]  /*02c0*/  SHFL.DOWN PT, R6, R5, 0x8, 0x1f ;  /* 0x09001f0005067f89 */ /* 0x000e2400000e0000 */
[----:B0-----:R-:W-:-:S05]  /*02d0*/  IADD3 R6, PT, PT, R5, R6, RZ ;  /* 0x0000000605067210 */ /* 0x001fca0007ffe0ff */
[----:B------:R-:W0:Y:S02]  /*02e0*/  SHFL.DOWN PT, R7, R6, 0x4, 0x1f ;  /* 0x08801f0006077f89 */ /* 0x000e2400000e0000 */
[----:B0-----:R-:W-:-:S05]  /*02f0*/  IMAD.IADD R7, R6, 0x1, R7 ;  /* 0x0000000106077824 */ /* 0x001fca00078e0207 */
[----:B------:R-:W0:Y:S02]  /*0300*/  SHFL.DOWN PT, R10, R7, 0x2, 0x1f ;  /* 0x08401f00070a7f89 */ /* 0x000e2400000e0000 */
[----:B0-----:R-:W-:-:S05]  /*0310*/  IADD3 R10, PT, PT, R7, R10, RZ ;  /* 0x0000000a070a7210 */ /* 0x001fca0007ffe0ff */
[----:B------:R-:W0:Y:S02]  /*0320*/  SHFL.DOWN PT, R9, R10, 0x1, 0x1f ;  /* 0x08201f000a097f89 */ /* 0x000e2400000e0000 */
[----:B0-----:R-:W-:-:S05]  /*0330*/  IMAD.IADD R9, R10, 0x1, R9 ;  /* 0x000000010a097824 */ /* 0x001fca00078e0209 */
[----:B------:R0:W-:Y:S01]  /*0340*/  STS [R8], R9 ;  /* 0x0000000908007388 */ /* 0x0001e20000000800 */
[----:B------:R-:W-:Y:S05]  /*0350*/  @P0 EXIT ;  /* 0x000000000000094d */ /* 0x000fea0003800000 */
[----:B------:R-:W1:Y:S01]  /*0360*/  S2UR UR5, SR_CgaCtaId ;  /* 0x00000000000579c3 */ /* 0x000e620000008800 */
[----:B------:R-:W-:-:S07]  /*0370*/  UMOV UR4, 0x400 ;  /* 0x0000040000047882 */ /* 0x000fce0000000000 */
[----:B------:R-:W2:Y:S01]  /*0380*/  LDC.64 R2, c[0x0][0x388] ;  /* 0x0000e200ff027b82 */ /* 0x000ea20000000a00 */
[----:B-1----:R-:W-:Y:S01]  /*0390*/  ULEA UR4, UR5, UR4, 0x18 ;  /* 0x0000000405047291 */ /* 0x002fe2000f8ec0ff */
[----:B--2---:R-:W-:-:S08]  /*03a0*/  IMAD.WIDE.U32 R2, R0, 0x4, R2 ;  /* 0x0000000400027825 */ /* 0x004fd000078e0002 */
[----:B------:R-:W1:Y:S04]  /*03b0*/  LDS R5, [UR4] ;  /* 0x00000004ff057984 */ /* 0x000e680008000800 */
[----:B-1----:R-:W-:Y:S01]  /*03c0*/  STG.E desc[UR6][R2.64], R5 ;  /* 0x0000000502007986 */ /* 0x002fe2000c101906 */
[----:B------:R-:W-:Y:S05]  /*03d0*/  EXIT ;  /* 0x000000000000794d */ /* 0x000fea0003800000 */
.L_x_2:
[----:B------:R-:W-:-:S00]  /*03e0*/  BRA `(.L_x_2) ;  /* 0xfffffffc00fc7947 */ /* 0x000fc0000383ffff */
[----:B------:R-:W-:-:S00]  /*03f0*/  NOP ;  /* 0x0000000000007918 */ /* 0x000fc00000000000 */
        /* <DEDUP_REMOVED lines=8> */
.L_x_3:


//--------------------- .nv.shared._Z6ReducePiS_  --------------------------
	.section	.nv.shared._Z6ReducePiS_,"aw",@nobits
	.sectionflags	@""
	.align	16
	.zero		1024


//--------------------- .nv.shared.reserved.0     --------------------------
	.section	.nv.shared.reserved.0,"aw",@nobits
	.weak		__nv_reservedSMEM_offset_0_alias
	.size		__nv_reservedSMEM_offset_0_alias, 0, 64
	.other		__nv_reservedSMEM_offset_0_alias,@"STO_CUDA_RESERVED_SHARED STV_DEFAULT"
__nv_reservedSMEM_offset_0_alias:
	.zero		0
	.zero		64


//--------------------- .nv.constant0._Z6ReducePiS_ --------------------------
	.section	.nv.constant0._Z6ReducePiS_,"a",@progbits
	.sectionflags	@""
	.align	4
.nv.constant0._Z6ReducePiS_:
	.zero		912


//--------------------- SYMBOLS --------------------------

	.type		.nv.reservedSmem.offset0,@object
	.size		.nv.reservedSmem.offset0,0x4
	.type		.nv.reservedSmem.cap,@object
	.size		.nv.reservedSmem.cap,0x4
